//
// Generated by NVIDIA NVVM Compiler
//
// Compiler Build ID: CL-36424714
// Cuda compilation tools, release 13.0, V13.0.88
// Based on NVVM 20.0.0
//

.version 9.0
.target sm_100
.address_size 64

	// .globl	_Z4testPdS_jj

.visible .entry _Z4testPdS_jj(
	.param .u64 .ptr .align 1 _Z4testPdS_jj_param_0,
	.param .u64 .ptr .align 1 _Z4testPdS_jj_param_1,
	.param .u32 _Z4testPdS_jj_param_2,
	.param .u32 _Z4testPdS_jj_param_3
)
{
	.reg .pred 	%p<3>;
	.reg .b32 	%r<12>;
	.reg .b64 	%rd<8>;
	.reg .b64 	%fd<2>;

	ld.param.u64 	%rd1, [_Z4testPdS_jj_param_0];
	ld.param.u64 	%rd2, [_Z4testPdS_jj_param_1];
	ld.param.u32 	%r3, [_Z4testPdS_jj_param_2];
	ld.param.u32 	%r4, [_Z4testPdS_jj_param_3];
	mov.u32 	%r5, %ctaid.x;
	mov.u32 	%r6, %ntid.x;
	mov.u32 	%r7, %tid.x;
	mad.lo.s32 	%r1, %r5, %r6, %r7;
	setp.ge.u32 	%p1, %r1, %r3;
	@%p1 bra 	$L__BB0_3;
	mov.u32 	%r8, %tid.z;
	mov.u32 	%r9, %ctaid.y;
	mad.lo.s32 	%r10, %r4, %r8, %r9;
	mad.lo.s32 	%r2, %r10, %r3, %r1;
	mul.lo.s32 	%r11, %r4, %r3;
	setp.ge.u32 	%p2, %r2, %r11;
	@%p2 bra 	$L__BB0_3;
	cvta.to.global.u64 	%rd3, %rd2;
	mul.wide.u32 	%rd4, %r2, 8;
	add.s64 	%rd5, %rd3, %rd4;
	ld.global.f64 	%fd1, [%rd5];
	cvta.to.global.u64 	%rd6, %rd1;
	add.s64 	%rd7, %rd6, %rd4;
	st.global.f64 	[%rd7], %fd1;
$L__BB0_3:
	ret;

}


// ===== COMPILED SASS (sm_100) =====

	.target	sm_100

	.elftype	@"ET_EXEC"


//--------------------- .note.nv.tkinfo           --------------------------
	.section	.note.nv.tkinfo,"",@"SHT_NOTE"
	.sectionflags	@"SHF_NOTE_NV_TKINFO"
	.tkinfo
        /*0018*/ 	.word	0x00000002
        /*0030*/ 	.string	""
        /*0030*/ 	.string	"ptxas"
        /*0030*/ 	.string	"Cuda compilation tools, release 13.0, V13.0.88"
        /*0030*/ 	.string	"Build cuda_13.0.r13.0/compiler.36424714_0"
        /*0030*/ 	.string	"-arch sm_100 -m 64 "



//--------------------- .note.nv.cuinfo           --------------------------
	.section	.note.nv.cuinfo,"",@"SHT_NOTE"
	.sectionflags	@"SHF_NOTE_NV_CUINFO"
        /*0018*/ 	.short	0x0002
        /*001a*/ 	.short	0x0064
        /*001c*/ 	.short	0x0082
	.zero		2


//--------------------- .nv.info                  --------------------------
	.section	.nv.info,"",@"SHT_CUDA_INFO"
	.align	4


	//----- nvinfo : EIATTR_REGCOUNT
	.align		4
        /*0000*/ 	.byte	0x04, 0x2f
        /*0002*/ 	.short	(.L_1 - .L_0)
	.align		4
.L_0:
        /*0004*/ 	.word	index@(_Z4testPdS_jj)
        /*0008*/ 	.word	0x0000000a


	//----- nvinfo : EIATTR_FRAME_SIZE
	.align		4
.L_1:
        /*000c*/ 	.byte	0x04, 0x11
        /*000e*/ 	.short	(.L_3 - .L_2)
	.align		4
.L_2:
        /*0010*/ 	.word	index@(_Z4testPdS_jj)
        /*0014*/ 	.word	0x00000000


	//----- nvinfo : EIATTR_MIN_STACK_SIZE
	.align		4
.L_3:
        /*0018*/ 	.byte	0x04, 0x12
        /*001a*/ 	.short	(.L_5 - .L_4)
	.align		4
.L_4:
        /*001c*/ 	.word	index@(_Z4testPdS_jj)
        /*0020*/ 	.word	0x00000000
.L_5:


//--------------------- .nv.compat                --------------------------
	.section	.nv.compat,"",@"SHT_CUDA_COMPAT_INFO"
	.align	4
        /*0000*/ 	.byte	0x02, 0x09, 0x00, 0x00, 0x02, 0x02, 0x01, 0x00, 0x02, 0x05, 0x05, 0x00, 0x03, 0x07, 0x01, 0x01
        /*0010*/ 	.byte	0x02, 0x03, 0x00, 0x00, 0x02, 0x06, 0x01, 0x00, 0x04, 0x0b, 0x08, 0x00, 0x09, 0x00, 0x00, 0x00
        /*0020*/ 	.byte	0x00, 0x00, 0x00, 0x00


//--------------------- .nv.info._Z4testPdS_jj    --------------------------
	.section	.nv.info._Z4testPdS_jj,"",@"SHT_CUDA_INFO"
	.sectionflags	@""
	.align	4


	//----- nvinfo : EIATTR_CUDA_API_VERSION
	.align		4
        /*0000*/ 	.byte	0x04, 0x37
        /*0002*/ 	.short	(.L_7 - .L_6)
.L_6:
        /*0004*/ 	.word	0x00000082


	//----- nvinfo : EIATTR_KPARAM_INFO
	.align		4
.L_7:
        /*0008*/ 	.byte	0x04, 0x17
        /*000a*/ 	.short	(.L_9 - .L_8)
.L_8:
        /*000c*/ 	.word	0x00000000
        /*0010*/ 	.short	0x0003
        /*0012*/ 	.short	0x0014
        /*0014*/ 	.byte	0x00, 0xf0, 0x11, 0x00


	//----- nvinfo : EIATTR_KPARAM_INFO
	.align		4
.L_9:
        /*0018*/ 	.byte	0x04, 0x17
        /*001a*/ 	.short	(.L_11 - .L_10)
.L_10:
        /*001c*/ 	.word	0x00000000
        /*0020*/ 	.short	0x0002
        /*0022*/ 	.short	0x0010
        /*0024*/ 	.byte	0x00, 0xf0, 0x11, 0x00


	//----- nvinfo : EIATTR_KPARAM_INFO
	.align		4
.L_11:
        /*0028*/ 	.byte	0x04, 0x17
        /*002a*/ 	.short	(.L_13 - .L_12)
.L_12:
        /*002c*/ 	.word	0x00000000
        /*0030*/ 	.short	0x0001
        /*0032*/ 	.short	0x0008
        /*0034*/ 	.byte	0x00, 0xf5, 0x21, 0x00


	//----- nvinfo : EIATTR_KPARAM_INFO
	.align		4
.L_13:
        /*0038*/ 	.byte	0x04, 0x17
        /*003a*/ 	.short	(.L_15 - .L_14)
.L_14:
        /*003c*/ 	.word	0x00000000
        /*0040*/ 	.short	0x0000
        /*0042*/ 	.short	0x0000
        /*0044*/ 	.byte	0x00, 0xf5, 0x21, 0x00


	//----- nvinfo : EIATTR_SPARSE_MMA_MASK
	.align		4
.L_15:
        /*0048*/ 	.byte	0x03, 0x50
        /*004a*/ 	.short	0x0000


	//----- nvinfo : EIATTR_MAXREG_COUNT
	.align		4
        /*004c*/ 	.byte	0x03, 0x1b
        /*004e*/ 	.short	0x00ff


	//----- nvinfo : EIATTR_MERCURY_ISA_VERSION
	.align		4
        /*0050*/ 	.byte	0x03, 0x5f
        /*0052*/ 	.short	0x0101


	//----- nvinfo : EIATTR_VRC_CTA_INIT_COUNT
	.align		4
        /*0054*/ 	.byte	0x02, 0x4a
	.zero		1
	.zero		1


	//----- nvinfo : EIATTR_EXIT_INSTR_OFFSETS
	.align		4
        /*0058*/ 	.byte	0x04, 0x1c
        /*005a*/ 	.short	(.L_17 - .L_16)


	//   ....[0]....
.L_16:
        /*005c*/ 	.word	0x00000070


	//   ....[1]....
        /*0060*/ 	.word	0x000000f0


	//   ....[2]....
        /*0064*/ 	.word	0x00000170


	//----- nvinfo : EIATTR_CBANK_PARAM_SIZE
	.align		4
.L_17:
        /*0068*/ 	.byte	0x03, 0x19
        /*006a*/ 	.short	0x0018


	//----- nvinfo : EIATTR_PARAM_CBANK
	.align		4
        /*006c*/ 	.byte	0x04, 0x0a
        /*006e*/ 	.short	(.L_19 - .L_18)
	.align		4
.L_18:
        /*0070*/ 	.word	index@(.nv.constant0._Z4testPdS_jj)
        /*0074*/ 	.short	0x0380
        /*0076*/ 	.short	0x0018


	//----- nvinfo : EIATTR_SW_WAR
	.align		4
.L_19:
        /*0078*/ 	.byte	0x04, 0x36
        /*007a*/ 	.short	(.L_21 - .L_20)
.L_20:
        /*007c*/ 	.word	0x00000008
.L_21:


//--------------------- .nv.callgraph             --------------------------
	.section	.nv.callgraph,"",@"SHT_CUDA_CALLGRAPH"
	.align	4
	.sectionentsize	8
	.align		4
        /*0000*/ 	.word	0x00000000
	.align		4
        /*0004*/ 	.word	0xffffffff
	.align		4
        /*0008*/ 	.word	0x00000000
	.align		4
        /*000c*/ 	.word	0xfffffffe
	.align		4
        /*0010*/ 	.word	0x00000000
	.align		4
        /*0014*/ 	.word	0xfffffffd
	.align		4
        /*0018*/ 	.word	0x00000000
	.align		4
        /*001c*/ 	.word	0xfffffffc


//--------------------- .text._Z4testPdS_jj       --------------------------
	.section	.text._Z4testPdS_jj,"ax",@progbits
	.align	128
        .global         _Z4testPdS_jj
        .type           _Z4testPdS_jj,@function
        .size           _Z4testPdS_jj,(.L_x_1 - _Z4testPdS_jj)
        .other          _Z4testPdS_jj,@"STO_CUDA_ENTRY STV_DEFAULT"
_Z4testPdS_jj:
.text._Z4testPdS_jj:
[----:B------:R-:W-:Y:S01]  /*0000*/  LDC R1, c[0x0][0x37c] ;  /* 0x0000df00ff017b82 */ /* 0x000fe20000000800 */
[----:B------:R-:W0:Y:S07]  /*0010*/  S2R R3, SR_TID.X ;  /* 0x0000000000037919 */ /* 0x000e2e0000002100 */
[----:B------:R-:W0:Y:S01]  /*0020*/  S2UR UR4, SR_CTAID.X ;  /* 0x00000000000479c3 */ /* 0x000e220000002500 */
[----:B------:R-:W1:Y:S07]  /*0030*/  LDCU UR5, c[0x0][0x390] ;  /* 0x00007200ff0577ac */ /* 0x000e6e0008000800 */
[----:B------:R-:W0:Y:S02]  /*0040*/  LDC R0, c[0x0][0x360] ;  /* 0x0000d800ff007b82 */ /* 0x000e240000000800 */
[----:B0-----:R-:W-:-:S05]  /*0050*/  IMAD R0, R0, UR4, R3 ;  /* 0x0000000400007c24 */ /* 0x001fca000f8e0203 */
[----:B-1----:R-:W-:-:S13]  /*0060*/  ISETP.GE.U32.AND P0, PT, R0, UR5, PT ;  /* 0x0000000500007c0c */ /* 0x002fda000bf06070 */
[----:B------:R-:W-:Y:S05]  /*0070*/  @P0 EXIT ;  /* 0x000000000000094d */ /* 0x000fea0003800000 */
[----:B------:R-:W0:Y:S01]  /*0080*/  S2R R3, SR_TID.Z ;  /* 0x0000000000037919 */ /* 0x000e220000002300 */
[----:B------:R-:W0:Y:S08]  /*0090*/  S2UR UR4, SR_CTAID.Y ;  /* 0x00000000000479c3 */ /* 0x000e300000002600 */
[----:B------:R-:W0:Y:S02]  /*00a0*/  LDC R2, c[0x0][0x394] ;  /* 0x0000e500ff027b82 */ /* 0x000e240000000800 */
[----:B0-----:R-:W-:-:S02]  /*00b0*/  IMAD R3, R3, R2, UR4 ;  /* 0x0000000403037e24 */ /* 0x001fc4000f8e0202 */
[----:B------:R-:W-:Y:S02]  /*00c0*/  IMAD R2, R2, UR5, RZ ;  /* 0x0000000502027c24 */ /* 0x000fe4000f8e02ff */
[----:B------:R-:W-:-:S05]  /*00d0*/  IMAD R7, R3, UR5, R0 ;  /* 0x0000000503077c24 */ /* 0x000fca000f8e0200 */
[----:B------:R-:W-:-:S13]  /*00e0*/  ISETP.GE.U32.AND P0, PT, R7, R2, PT ;  /* 0x000000020700720c */ /* 0x000fda0003f06070 */
[----:B------:R-:W-:Y:S05]  /*00f0*/  @P0 EXIT ;  /* 0x000000000000094d */ /* 0x000fea0003800000 */
[----:B------:R-:W0:Y:S01]  /*0100*/  LDC.64 R2, c[0x0][0x388] ;  /* 0x0000e200ff027b82 */ /* 0x000e220000000a00 */
[----:B------:R-:W1:Y:S07]  /*0110*/  LDCU.64 UR4, c[0x0][0x358] ;  /* 0x00006b00ff0477ac */ /* 0x000e6e0008000a00 */
[----:B------:R-:W2:Y:S01]  /*0120*/  LDC.64 R4, c[0x0][0x380] ;  /* 0x0000e000ff047b82 */ /* 0x000ea20000000a00 */
[----:B0-----:R-:W-:-:S06]  /*0130*/  IMAD.WIDE.U32 R2, R7, 0x8, R2 ;  /* 0x0000000807027825 */ /* 0x001fcc00078e0002 */
[----:B-1----:R-:W3:Y:S01]  /*0140*/  LDG.E.64 R2, desc[UR4][R2.64] ;  /* 0x0000000402027981 */ /* 0x002ee2000c1e1b00 */
[----:B--2---:R-:W-:-:S05]  /*0150*/  IMAD.WIDE.U32 R4, R7, 0x8, R4 ;  /* 0x0000000807047825 */ /* 0x004fca00078e0004 */
[----:B---3--:R-:W-:Y:S01]  /*0160*/  STG.E.64 desc[UR4][R4.64], R2 ;  /* 0x0000000204007986 */ /* 0x008fe2000c101b04 */
[----:B------:R-:W-:Y:S05]  /*0170*/  EXIT ;  /* 0x000000000000794d */ /* 0x000fea0003800000 */
.L_x_0:
[----:B------:R-:W-:-:S00]  /*0180*/  BRA `(.L_x_0) ;  /* 0xfffffffc00fc7947 */ /* 0x000fc0000383ffff */
[----:B------:R-:W-:-:S00]  /*0190*/  NOP ;  /* 0x0000000000007918 */ /* 0x000fc00000000000 */
        /* <DEDUP_REMOVED lines=14> */
.L_x_1:


//--------------------- .nv.shared.reserved.0     --------------------------
	.section	.nv.shared.reserved.0,"aw",@nobits
	.weak		__nv_reservedSMEM_offset_0_alias
	.size		__nv_reservedSMEM_offset_0_alias, 0, 64
	.other		__nv_reservedSMEM_offset_0_alias,@"STO_CUDA_RESERVED_SHARED STV_DEFAULT"
__nv_reservedSMEM_offset_0_alias:
	.zero		0
	.zero		64


//--------------------- .nv.constant0._Z4testPdS_jj --------------------------
	.section	.nv.constant0._Z4testPdS_jj,"a",@progbits
	.sectionflags	@""
	.align	4
.nv.constant0._Z4testPdS_jj:
	.zero		920


//--------------------- SYMBOLS --------------------------

	.type		.nv.reservedSmem.offset0,@object
	.size		.nv.reservedSmem.offset0,0x4
